//
// Generated by NVIDIA NVVM Compiler
//
// Compiler Build ID: CL-36424714
// Cuda compilation tools, release 13.0, V13.0.88
// Based on NVVM 20.0.0
//

.version 9.0
.target sm_100
.address_size 64

	// .globl	_Z11sumTrianglePfS_i
// _ZZ22sumTriangleWithAtomicsPfS_iE8totalSum has been demoted

.visible .entry _Z11sumTrianglePfS_i(
	.param .u64 .ptr .align 1 _Z11sumTrianglePfS_i_param_0,
	.param .u64 .ptr .align 1 _Z11sumTrianglePfS_i_param_1,
	.param .u32 _Z11sumTrianglePfS_i_param_2
)
{
	.reg .pred 	%p<19>;
	.reg .b32 	%r<56>;
	.reg .b32 	%f<164>;
	.reg .b64 	%rd<58>;

	ld.param.u64 	%rd9, [_Z11sumTrianglePfS_i_param_0];
	ld.param.u64 	%rd10, [_Z11sumTrianglePfS_i_param_1];
	ld.param.u32 	%r38, [_Z11sumTrianglePfS_i_param_2];
	cvta.to.global.u64 	%rd1, %rd9;
	cvta.to.global.u64 	%rd2, %rd10;
	mov.u32 	%r1, %tid.x;
	setp.eq.s32 	%p1, %r1, 0;
	mov.f32 	%f154, 0f00000000;
	@%p1 bra 	$L__BB0_13;
	and.b32  	%r2, %r1, 15;
	setp.lt.u32 	%p2, %r1, 16;
	mov.f32 	%f154, 0f00000000;
	mov.b32 	%r47, 0;
	@%p2 bra 	$L__BB0_4;
	and.b32  	%r47, %r1, 1008;
	neg.s32 	%r45, %r47;
	shl.b32 	%r5, %r38, 4;
	mov.f32 	%f154, 0f00000000;
	mul.wide.s32 	%rd13, %r38, 4;
	mov.u32 	%r44, %r1;
$L__BB0_3:
	.pragma "nounroll";
	mul.wide.s32 	%rd11, %r44, 4;
	add.s64 	%rd12, %rd1, %rd11;
	ld.global.f32 	%f31, [%rd12];
	add.f32 	%f32, %f154, %f31;
	add.s64 	%rd14, %rd12, %rd13;
	ld.global.f32 	%f33, [%rd14];
	add.f32 	%f34, %f32, %f33;
	add.s64 	%rd15, %rd14, %rd13;
	ld.global.f32 	%f35, [%rd15];
	add.f32 	%f36, %f34, %f35;
	add.s64 	%rd16, %rd15, %rd13;
	ld.global.f32 	%f37, [%rd16];
	add.f32 	%f38, %f36, %f37;
	add.s64 	%rd17, %rd16, %rd13;
	ld.global.f32 	%f39, [%rd17];
	add.f32 	%f40, %f38, %f39;
	add.s64 	%rd18, %rd17, %rd13;
	ld.global.f32 	%f41, [%rd18];
	add.f32 	%f42, %f40, %f41;
	add.s64 	%rd19, %rd18, %rd13;
	ld.global.f32 	%f43, [%rd19];
	add.f32 	%f44, %f42, %f43;
	add.s64 	%rd20, %rd19, %rd13;
	ld.global.f32 	%f45, [%rd20];
	add.f32 	%f46, %f44, %f45;
	add.s64 	%rd21, %rd20, %rd13;
	ld.global.f32 	%f47, [%rd21];
	add.f32 	%f48, %f46, %f47;
	add.s64 	%rd22, %rd21, %rd13;
	ld.global.f32 	%f49, [%rd22];
	add.f32 	%f50, %f48, %f49;
	add.s64 	%rd23, %rd22, %rd13;
	ld.global.f32 	%f51, [%rd23];
	add.f32 	%f52, %f50, %f51;
	add.s64 	%rd24, %rd23, %rd13;
	ld.global.f32 	%f53, [%rd24];
	add.f32 	%f54, %f52, %f53;
	add.s64 	%rd25, %rd24, %rd13;
	ld.global.f32 	%f55, [%rd25];
	add.f32 	%f56, %f54, %f55;
	add.s64 	%rd26, %rd25, %rd13;
	ld.global.f32 	%f57, [%rd26];
	add.f32 	%f58, %f56, %f57;
	add.s64 	%rd27, %rd26, %rd13;
	ld.global.f32 	%f59, [%rd27];
	add.f32 	%f60, %f58, %f59;
	add.s64 	%rd28, %rd27, %rd13;
	ld.global.f32 	%f61, [%rd28];
	add.f32 	%f154, %f60, %f61;
	add.s32 	%r45, %r45, 16;
	add.s32 	%r44, %r44, %r5;
	setp.ne.s32 	%p3, %r45, 0;
	@%p3 bra 	$L__BB0_3;
$L__BB0_4:
	setp.eq.s32 	%p4, %r2, 0;
	@%p4 bra 	$L__BB0_13;
	and.b32  	%r11, %r1, 7;
	setp.lt.u32 	%p5, %r2, 8;
	@%p5 bra 	$L__BB0_7;
	mad.lo.s32 	%r40, %r47, %r38, %r1;
	mul.wide.s32 	%rd29, %r40, 4;
	add.s64 	%rd30, %rd1, %rd29;
	ld.global.f32 	%f63, [%rd30];
	add.f32 	%f64, %f154, %f63;
	mul.wide.s32 	%rd31, %r38, 4;
	add.s64 	%rd32, %rd30, %rd31;
	ld.global.f32 	%f65, [%rd32];
	add.f32 	%f66, %f64, %f65;
	add.s64 	%rd33, %rd32, %rd31;
	ld.global.f32 	%f67, [%rd33];
	add.f32 	%f68, %f66, %f67;
	add.s64 	%rd34, %rd33, %rd31;
	ld.global.f32 	%f69, [%rd34];
	add.f32 	%f70, %f68, %f69;
	add.s64 	%rd35, %rd34, %rd31;
	ld.global.f32 	%f71, [%rd35];
	add.f32 	%f72, %f70, %f71;
	add.s64 	%rd36, %rd35, %rd31;
	ld.global.f32 	%f73, [%rd36];
	add.f32 	%f74, %f72, %f73;
	add.s64 	%rd37, %rd36, %rd31;
	ld.global.f32 	%f75, [%rd37];
	add.f32 	%f76, %f74, %f75;
	add.s64 	%rd38, %rd37, %rd31;
	ld.global.f32 	%f77, [%rd38];
	add.f32 	%f154, %f76, %f77;
	add.s32 	%r47, %r47, 8;
$L__BB0_7:
	setp.eq.s32 	%p6, %r11, 0;
	@%p6 bra 	$L__BB0_13;
	and.b32  	%r14, %r1, 3;
	setp.lt.u32 	%p7, %r11, 4;
	@%p7 bra 	$L__BB0_10;
	mad.lo.s32 	%r41, %r47, %r38, %r1;
	mul.wide.s32 	%rd39, %r41, 4;
	add.s64 	%rd40, %rd1, %rd39;
	ld.global.f32 	%f79, [%rd40];
	add.f32 	%f80, %f154, %f79;
	mul.wide.s32 	%rd41, %r38, 4;
	add.s64 	%rd42, %rd40, %rd41;
	ld.global.f32 	%f81, [%rd42];
	add.f32 	%f82, %f80, %f81;
	add.s64 	%rd43, %rd42, %rd41;
	ld.global.f32 	%f83, [%rd43];
	add.f32 	%f84, %f82, %f83;
	add.s64 	%rd44, %rd43, %rd41;
	ld.global.f32 	%f85, [%rd44];
	add.f32 	%f154, %f84, %f85;
	add.s32 	%r47, %r47, 4;
$L__BB0_10:
	setp.eq.s32 	%p8, %r14, 0;
	@%p8 bra 	$L__BB0_13;
	mad.lo.s32 	%r50, %r47, %r38, %r1;
	neg.s32 	%r49, %r14;
$L__BB0_12:
	.pragma "nounroll";
	mul.wide.s32 	%rd45, %r50, 4;
	add.s64 	%rd46, %rd1, %rd45;
	ld.global.f32 	%f86, [%rd46];
	add.f32 	%f154, %f154, %f86;
	add.s32 	%r50, %r50, %r38;
	add.s32 	%r49, %r49, 1;
	setp.ne.s32 	%p9, %r49, 0;
	@%p9 bra 	$L__BB0_12;
$L__BB0_13:
	mul.wide.u32 	%rd47, %r1, 4;
	add.s64 	%rd48, %rd2, %rd47;
	st.global.f32 	[%rd48], %f154;
	bar.sync 	0;
	add.s32 	%r42, %r38, -1;
	setp.ne.s32 	%p10, %r1, %r42;
	@%p10 bra 	$L__BB0_27;
	and.b32  	%r23, %r38, 15;
	setp.lt.u32 	%p11, %r1, 15;
	mov.f32 	%f163, 0f00000000;
	mov.b32 	%r53, 0;
	@%p11 bra 	$L__BB0_17;
	and.b32  	%r53, %r38, 2147483632;
	neg.s32 	%r51, %r53;
	add.s64 	%rd56, %rd2, 32;
	mov.f32 	%f163, 0f00000000;
$L__BB0_16:
	.pragma "nounroll";
	ld.global.f32 	%f90, [%rd56+-32];
	add.f32 	%f91, %f163, %f90;
	ld.global.f32 	%f92, [%rd56+-28];
	add.f32 	%f93, %f91, %f92;
	ld.global.f32 	%f94, [%rd56+-24];
	add.f32 	%f95, %f93, %f94;
	ld.global.f32 	%f96, [%rd56+-20];
	add.f32 	%f97, %f95, %f96;
	ld.global.f32 	%f98, [%rd56+-16];
	add.f32 	%f99, %f97, %f98;
	ld.global.f32 	%f100, [%rd56+-12];
	add.f32 	%f101, %f99, %f100;
	ld.global.f32 	%f102, [%rd56+-8];
	add.f32 	%f103, %f101, %f102;
	ld.global.f32 	%f104, [%rd56+-4];
	add.f32 	%f105, %f103, %f104;
	ld.global.f32 	%f106, [%rd56];
	add.f32 	%f107, %f105, %f106;
	ld.global.f32 	%f108, [%rd56+4];
	add.f32 	%f109, %f107, %f108;
	ld.global.f32 	%f110, [%rd56+8];
	add.f32 	%f111, %f109, %f110;
	ld.global.f32 	%f112, [%rd56+12];
	add.f32 	%f113, %f111, %f112;
	ld.global.f32 	%f114, [%rd56+16];
	add.f32 	%f115, %f113, %f114;
	ld.global.f32 	%f116, [%rd56+20];
	add.f32 	%f117, %f115, %f116;
	ld.global.f32 	%f118, [%rd56+24];
	add.f32 	%f119, %f117, %f118;
	ld.global.f32 	%f120, [%rd56+28];
	add.f32 	%f163, %f119, %f120;
	add.s32 	%r51, %r51, 16;
	add.s64 	%rd56, %rd56, 64;
	setp.ne.s32 	%p12, %r51, 0;
	@%p12 bra 	$L__BB0_16;
$L__BB0_17:
	setp.eq.s32 	%p13, %r23, 0;
	@%p13 bra 	$L__BB0_26;
	and.b32  	%r29, %r38, 7;
	setp.lt.u32 	%p14, %r23, 8;
	@%p14 bra 	$L__BB0_20;
	mul.wide.u32 	%rd49, %r53, 4;
	add.s64 	%rd50, %rd2, %rd49;
	ld.global.f32 	%f122, [%rd50];
	add.f32 	%f123, %f163, %f122;
	ld.global.f32 	%f124, [%rd50+4];
	add.f32 	%f125, %f123, %f124;
	ld.global.f32 	%f126, [%rd50+8];
	add.f32 	%f127, %f125, %f126;
	ld.global.f32 	%f128, [%rd50+12];
	add.f32 	%f129, %f127, %f128;
	ld.global.f32 	%f130, [%rd50+16];
	add.f32 	%f131, %f129, %f130;
	ld.global.f32 	%f132, [%rd50+20];
	add.f32 	%f133, %f131, %f132;
	ld.global.f32 	%f134, [%rd50+24];
	add.f32 	%f135, %f133, %f134;
	ld.global.f32 	%f136, [%rd50+28];
	add.f32 	%f163, %f135, %f136;
	add.s32 	%r53, %r53, 8;
$L__BB0_20:
	setp.eq.s32 	%p15, %r29, 0;
	@%p15 bra 	$L__BB0_26;
	and.b32  	%r32, %r38, 3;
	setp.lt.u32 	%p16, %r29, 4;
	@%p16 bra 	$L__BB0_23;
	mul.wide.u32 	%rd51, %r53, 4;
	add.s64 	%rd52, %rd2, %rd51;
	ld.global.f32 	%f138, [%rd52];
	add.f32 	%f139, %f163, %f138;
	ld.global.f32 	%f140, [%rd52+4];
	add.f32 	%f141, %f139, %f140;
	ld.global.f32 	%f142, [%rd52+8];
	add.f32 	%f143, %f141, %f142;
	ld.global.f32 	%f144, [%rd52+12];
	add.f32 	%f163, %f143, %f144;
	add.s32 	%r53, %r53, 4;
$L__BB0_23:
	setp.eq.s32 	%p17, %r32, 0;
	@%p17 bra 	$L__BB0_26;
	mul.wide.u32 	%rd53, %r53, 4;
	add.s64 	%rd57, %rd2, %rd53;
	neg.s32 	%r55, %r32;
$L__BB0_25:
	.pragma "nounroll";
	ld.global.f32 	%f145, [%rd57];
	add.f32 	%f163, %f163, %f145;
	add.s64 	%rd57, %rd57, 4;
	add.s32 	%r55, %r55, 1;
	setp.ne.s32 	%p18, %r55, 0;
	@%p18 bra 	$L__BB0_25;
$L__BB0_26:
	mul.wide.u32 	%rd54, %r38, 4;
	add.s64 	%rd55, %rd2, %rd54;
	st.global.f32 	[%rd55], %f163;
$L__BB0_27:
	ret;

}
	// .globl	_Z22sumTriangleWithAtomicsPfS_i
.visible .entry _Z22sumTriangleWithAtomicsPfS_i(
	.param .u64 .ptr .align 1 _Z22sumTriangleWithAtomicsPfS_i_param_0,
	.param .u64 .ptr .align 1 _Z22sumTriangleWithAtomicsPfS_i_param_1,
	.param .u32 _Z22sumTriangleWithAtomicsPfS_i_param_2
)
{
	.reg .pred 	%p<12>;
	.reg .b32 	%r<36>;
	.reg .b32 	%f<85>;
	.reg .b64 	%rd<45>;
	// demoted variable
	.shared .align 4 .f32 _ZZ22sumTriangleWithAtomicsPfS_iE8totalSum;
	ld.param.u64 	%rd3, [_Z22sumTriangleWithAtomicsPfS_i_param_0];
	ld.param.u64 	%rd4, [_Z22sumTriangleWithAtomicsPfS_i_param_1];
	ld.param.u32 	%r23, [_Z22sumTriangleWithAtomicsPfS_i_param_2];
	cvta.to.global.u64 	%rd1, %rd3;
	cvta.to.global.u64 	%rd2, %rd4;
	mov.u32 	%r1, %tid.x;
	setp.ne.s32 	%p1, %r1, 0;
	@%p1 bra 	$L__BB1_2;
	mov.b32 	%r24, 0;
	st.shared.u32 	[_ZZ22sumTriangleWithAtomicsPfS_iE8totalSum], %r24;
$L__BB1_2:
	setp.eq.s32 	%p2, %r1, 0;
	bar.sync 	0;
	mov.f32 	%f84, 0f00000000;
	@%p2 bra 	$L__BB1_15;
	and.b32  	%r2, %r1, 15;
	setp.lt.u32 	%p3, %r1, 16;
	mov.f32 	%f84, 0f00000000;
	mov.b32 	%r32, 0;
	@%p3 bra 	$L__BB1_6;
	and.b32  	%r32, %r1, 1008;
	neg.s32 	%r30, %r32;
	shl.b32 	%r5, %r23, 4;
	mov.f32 	%f84, 0f00000000;
	mul.wide.s32 	%rd7, %r23, 4;
	mov.u32 	%r29, %r1;
$L__BB1_5:
	.pragma "nounroll";
	mul.wide.s32 	%rd5, %r29, 4;
	add.s64 	%rd6, %rd1, %rd5;
	ld.global.f32 	%f18, [%rd6];
	add.f32 	%f19, %f84, %f18;
	add.s64 	%rd8, %rd6, %rd7;
	ld.global.f32 	%f20, [%rd8];
	add.f32 	%f21, %f19, %f20;
	add.s64 	%rd9, %rd8, %rd7;
	ld.global.f32 	%f22, [%rd9];
	add.f32 	%f23, %f21, %f22;
	add.s64 	%rd10, %rd9, %rd7;
	ld.global.f32 	%f24, [%rd10];
	add.f32 	%f25, %f23, %f24;
	add.s64 	%rd11, %rd10, %rd7;
	ld.global.f32 	%f26, [%rd11];
	add.f32 	%f27, %f25, %f26;
	add.s64 	%rd12, %rd11, %rd7;
	ld.global.f32 	%f28, [%rd12];
	add.f32 	%f29, %f27, %f28;
	add.s64 	%rd13, %rd12, %rd7;
	ld.global.f32 	%f30, [%rd13];
	add.f32 	%f31, %f29, %f30;
	add.s64 	%rd14, %rd13, %rd7;
	ld.global.f32 	%f32, [%rd14];
	add.f32 	%f33, %f31, %f32;
	add.s64 	%rd15, %rd14, %rd7;
	ld.global.f32 	%f34, [%rd15];
	add.f32 	%f35, %f33, %f34;
	add.s64 	%rd16, %rd15, %rd7;
	ld.global.f32 	%f36, [%rd16];
	add.f32 	%f37, %f35, %f36;
	add.s64 	%rd17, %rd16, %rd7;
	ld.global.f32 	%f38, [%rd17];
	add.f32 	%f39, %f37, %f38;
	add.s64 	%rd18, %rd17, %rd7;
	ld.global.f32 	%f40, [%rd18];
	add.f32 	%f41, %f39, %f40;
	add.s64 	%rd19, %rd18, %rd7;
	ld.global.f32 	%f42, [%rd19];
	add.f32 	%f43, %f41, %f42;
	add.s64 	%rd20, %rd19, %rd7;
	ld.global.f32 	%f44, [%rd20];
	add.f32 	%f45, %f43, %f44;
	add.s64 	%rd21, %rd20, %rd7;
	ld.global.f32 	%f46, [%rd21];
	add.f32 	%f47, %f45, %f46;
	add.s64 	%rd22, %rd21, %rd7;
	ld.global.f32 	%f48, [%rd22];
	add.f32 	%f84, %f47, %f48;
	add.s32 	%r30, %r30, 16;
	add.s32 	%r29, %r29, %r5;
	setp.ne.s32 	%p4, %r30, 0;
	@%p4 bra 	$L__BB1_5;
$L__BB1_6:
	setp.eq.s32 	%p5, %r2, 0;
	@%p5 bra 	$L__BB1_15;
	and.b32  	%r11, %r1, 7;
	setp.lt.u32 	%p6, %r2, 8;
	@%p6 bra 	$L__BB1_9;
	mad.lo.s32 	%r26, %r32, %r23, %r1;
	mul.wide.s32 	%rd23, %r26, 4;
	add.s64 	%rd24, %rd1, %rd23;
	ld.global.f32 	%f50, [%rd24];
	add.f32 	%f51, %f84, %f50;
	mul.wide.s32 	%rd25, %r23, 4;
	add.s64 	%rd26, %rd24, %rd25;
	ld.global.f32 	%f52, [%rd26];
	add.f32 	%f53, %f51, %f52;
	add.s64 	%rd27, %rd26, %rd25;
	ld.global.f32 	%f54, [%rd27];
	add.f32 	%f55, %f53, %f54;
	add.s64 	%rd28, %rd27, %rd25;
	ld.global.f32 	%f56, [%rd28];
	add.f32 	%f57, %f55, %f56;
	add.s64 	%rd29, %rd28, %rd25;
	ld.global.f32 	%f58, [%rd29];
	add.f32 	%f59, %f57, %f58;
	add.s64 	%rd30, %rd29, %rd25;
	ld.global.f32 	%f60, [%rd30];
	add.f32 	%f61, %f59, %f60;
	add.s64 	%rd31, %rd30, %rd25;
	ld.global.f32 	%f62, [%rd31];
	add.f32 	%f63, %f61, %f62;
	add.s64 	%rd32, %rd31, %rd25;
	ld.global.f32 	%f64, [%rd32];
	add.f32 	%f84, %f63, %f64;
	add.s32 	%r32, %r32, 8;
$L__BB1_9:
	setp.eq.s32 	%p7, %r11, 0;
	@%p7 bra 	$L__BB1_15;
	and.b32  	%r14, %r1, 3;
	setp.lt.u32 	%p8, %r11, 4;
	@%p8 bra 	$L__BB1_12;
	mad.lo.s32 	%r27, %r32, %r23, %r1;
	mul.wide.s32 	%rd33, %r27, 4;
	add.s64 	%rd34, %rd1, %rd33;
	ld.global.f32 	%f66, [%rd34];
	add.f32 	%f67, %f84, %f66;
	mul.wide.s32 	%rd35, %r23, 4;
	add.s64 	%rd36, %rd34, %rd35;
	ld.global.f32 	%f68, [%rd36];
	add.f32 	%f69, %f67, %f68;
	add.s64 	%rd37, %rd36, %rd35;
	ld.global.f32 	%f70, [%rd37];
	add.f32 	%f71, %f69, %f70;
	add.s64 	%rd38, %rd37, %rd35;
	ld.global.f32 	%f72, [%rd38];
	add.f32 	%f84, %f71, %f72;
	add.s32 	%r32, %r32, 4;
$L__BB1_12:
	setp.eq.s32 	%p9, %r14, 0;
	@%p9 bra 	$L__BB1_15;
	mad.lo.s32 	%r35, %r32, %r23, %r1;
	neg.s32 	%r34, %r14;
$L__BB1_14:
	.pragma "nounroll";
	mul.wide.s32 	%rd39, %r35, 4;
	add.s64 	%rd40, %rd1, %rd39;
	ld.global.f32 	%f73, [%rd40];
	add.f32 	%f84, %f84, %f73;
	add.s32 	%r35, %r35, %r23;
	add.s32 	%r34, %r34, 1;
	setp.ne.s32 	%p10, %r34, 0;
	@%p10 bra 	$L__BB1_14;
$L__BB1_15:
	mul.wide.u32 	%rd41, %r1, 4;
	add.s64 	%rd42, %rd2, %rd41;
	st.global.f32 	[%rd42], %f84;
	atom.shared.add.f32 	%f74, [_ZZ22sumTriangleWithAtomicsPfS_iE8totalSum], %f84;
	bar.sync 	0;
	add.s32 	%r28, %r23, -1;
	setp.ne.s32 	%p11, %r1, %r28;
	@%p11 bra 	$L__BB1_17;
	ld.shared.f32 	%f75, [_ZZ22sumTriangleWithAtomicsPfS_iE8totalSum];
	mul.wide.u32 	%rd43, %r23, 4;
	add.s64 	%rd44, %rd2, %rd43;
	st.global.f32 	[%rd44], %f75;
$L__BB1_17:
	ret;

}


// ===== COMPILED SASS (sm_100) =====

	.target	sm_100

	.elftype	@"ET_EXEC"


//--------------------- .note.nv.tkinfo           --------------------------
	.section	.note.nv.tkinfo,"",@"SHT_NOTE"
	.sectionflags	@"SHF_NOTE_NV_TKINFO"
	.tkinfo
        /*0018*/ 	.word	0x00000002
        /*0030*/ 	.string	""
        /*0030*/ 	.string	"ptxas"
        /*0030*/ 	.string	"Cuda compilation tools, release 13.0, V13.0.88"
        /*0030*/ 	.string	"Build cuda_13.0.r13.0/compiler.36424714_0"
        /*0030*/ 	.string	"-arch sm_100 -m 64 "



//--------------------- .note.nv.cuinfo           --------------------------
	.section	.note.nv.cuinfo,"",@"SHT_NOTE"
	.sectionflags	@"SHF_NOTE_NV_CUINFO"
        /*0018*/ 	.short	0x0002
        /*001a*/ 	.short	0x0064
        /*001c*/ 	.short	0x0082
	.zero		2


//--------------------- .nv.info                  --------------------------
	.section	.nv.info,"",@"SHT_CUDA_INFO"
	.align	4


	//----- nvinfo : EIATTR_REGCOUNT
	.align		4
        /*0000*/ 	.byte	0x04, 0x2f
        /*0002*/ 	.short	(.L_1 - .L_0)
	.align		4
.L_0:
        /*0004*/ 	.word	index@(_Z11sumTrianglePfS_i)
        /*0008*/ 	.word	0x00000020


	//----- nvinfo : EIATTR_FRAME_SIZE
	.align		4
.L_1:
        /*000c*/ 	.byte	0x04, 0x11
        /*000e*/ 	.short	(.L_3 - .L_2)
	.align		4
.L_2:
        /*0010*/ 	.word	index@(_Z11sumTrianglePfS_i)
        /*0014*/ 	.word	0x00000000


	//----- nvinfo : EIATTR_REGCOUNT
	.align		4
.L_3:
        /*0018*/ 	.byte	0x04, 0x2f
        /*001a*/ 	.short	(.L_5 - .L_4)
	.align		4
.L_4:
        /*001c*/ 	.word	index@(_Z22sumTriangleWithAtomicsPfS_i)
        /*0020*/ 	.word	0x00000020


	//----- nvinfo : EIATTR_FRAME_SIZE
	.align		4
.L_5:
        /*0024*/ 	.byte	0x04, 0x11
        /*0026*/ 	.short	(.L_7 - .L_6)
	.align		4
.L_6:
        /*0028*/ 	.word	index@(_Z22sumTriangleWithAtomicsPfS_i)
        /*002c*/ 	.word	0x00000000


	//----- nvinfo : EIATTR_MIN_STACK_SIZE
	.align		4
.L_7:
        /*0030*/ 	.byte	0x04, 0x12
        /*0032*/ 	.short	(.L_9 - .L_8)
	.align		4
.L_8:
        /*0034*/ 	.word	index@(_Z22sumTriangleWithAtomicsPfS_i)
        /*0038*/ 	.word	0x00000000


	//----- nvinfo : EIATTR_MIN_STACK_SIZE
	.align		4
.L_9:
        /*003c*/ 	.byte	0x04, 0x12
        /*003e*/ 	.short	(.L_11 - .L_10)
	.align		4
.L_10:
        /*0040*/ 	.word	index@(_Z11sumTrianglePfS_i)
        /*0044*/ 	.word	0x00000000
.L_11:


//--------------------- .nv.compat                --------------------------
	.section	.nv.compat,"",@"SHT_CUDA_COMPAT_INFO"
	.align	4
        /*0000*/ 	.byte	0x02, 0x09, 0x00, 0x00, 0x02, 0x02, 0x01, 0x00, 0x02, 0x05, 0x05, 0x00, 0x03, 0x07, 0x01, 0x01
        /*0010*/ 	.byte	0x02, 0x03, 0x00, 0x00, 0x02, 0x06, 0x01, 0x00, 0x04, 0x0b, 0x08, 0x00, 0x09, 0x00, 0x00, 0x00
        /*0020*/ 	.byte	0x00, 0x00, 0x00, 0x00


//--------------------- .nv.info._Z22sumTriangleWithAtomicsPfS_i --------------------------
	.section	.nv.info._Z22sumTriangleWithAtomicsPfS_i,"",@"SHT_CUDA_INFO"
	.sectionflags	@""
	.align	4


	//----- nvinfo : EIATTR_CUDA_API_VERSION
	.align		4
        /*0000*/ 	.byte	0x04, 0x37
        /*0002*/ 	.short	(.L_13 - .L_12)
.L_12:
        /*0004*/ 	.word	0x00000082


	//----- nvinfo : EIATTR_KPARAM_INFO
	.align		4
.L_13:
        /*0008*/ 	.byte	0x04, 0x17
        /*000a*/ 	.short	(.L_15 - .L_14)
.L_14:
        /*000c*/ 	.word	0x00000000
        /*0010*/ 	.short	0x0002
        /*0012*/ 	.short	0x0010
        /*0014*/ 	.byte	0x00, 0xf0, 0x11, 0x00


	//----- nvinfo : EIATTR_KPARAM_INFO
	.align		4
.L_15:
        /*0018*/ 	.byte	0x04, 0x17
        /*001a*/ 	.short	(.L_17 - .L_16)
.L_16:
        /*001c*/ 	.word	0x00000000
        /*0020*/ 	.short	0x0001
        /*0022*/ 	.short	0x0008
        /*0024*/ 	.byte	0x00, 0xf5, 0x21, 0x00


	//----- nvinfo : EIATTR_KPARAM_INFO
	.align		4
.L_17:
        /*0028*/ 	.byte	0x04, 0x17
        /*002a*/ 	.short	(.L_19 - .L_18)
.L_18:
        /*002c*/ 	.word	0x00000000
        /*0030*/ 	.short	0x0000
        /*0032*/ 	.short	0x0000
        /*0034*/ 	.byte	0x00, 0xf5, 0x21, 0x00


	//----- nvinfo : EIATTR_SPARSE_MMA_MASK
	.align		4
.L_19:
        /*0038*/ 	.byte	0x03, 0x50
        /*003a*/ 	.short	0x0000


	//----- nvinfo : EIATTR_MAXREG_COUNT
	.align		4
        /*003c*/ 	.byte	0x03, 0x1b
        /*003e*/ 	.short	0x00ff


	//----- nvinfo : EIATTR_NUM_BARRIERS
	.align		4
        /*0040*/ 	.byte	0x02, 0x4c
        /*0042*/ 	.byte	0x01
	.zero		1


	//----- nvinfo : EIATTR_MERCURY_ISA_VERSION
	.align		4
        /*0044*/ 	.byte	0x03, 0x5f
        /*0046*/ 	.short	0x0101


	//----- nvinfo : EIATTR_VRC_CTA_INIT_COUNT
	.align		4
        /*0048*/ 	.byte	0x02, 0x4a
	.zero		1
	.zero		1


	//----- nvinfo : EIATTR_EXIT_INSTR_OFFSETS
	.align		4
        /*004c*/ 	.byte	0x04, 0x1c
        /*004e*/ 	.short	(.L_21 - .L_20)


	//   ....[0]....
.L_20:
        /*0050*/ 	.word	0x00000a70


	//   ....[1]....
        /*0054*/ 	.word	0x00000ab0


	//----- nvinfo : EIATTR_CRS_STACK_SIZE
	.align		4
.L_21:
        /*0058*/ 	.byte	0x04, 0x1e
        /*005a*/ 	.short	(.L_23 - .L_22)
.L_22:
        /*005c*/ 	.word	0x00000000


	//----- nvinfo : EIATTR_CBANK_PARAM_SIZE
	.align		4
.L_23:
        /*0060*/ 	.byte	0x03, 0x19
        /*0062*/ 	.short	0x0014


	//----- nvinfo : EIATTR_PARAM_CBANK
	.align		4
        /*0064*/ 	.byte	0x04, 0x0a
        /*0066*/ 	.short	(.L_25 - .L_24)
	.align		4
.L_24:
        /*0068*/ 	.word	index@(.nv.constant0._Z22sumTriangleWithAtomicsPfS_i)
        /*006c*/ 	.short	0x0380
        /*006e*/ 	.short	0x0014


	//----- nvinfo : EIATTR_SW_WAR
	.align		4
.L_25:
        /*0070*/ 	.byte	0x04, 0x36
        /*0072*/ 	.short	(.L_27 - .L_26)
.L_26:
        /*0074*/ 	.word	0x00000008
.L_27:


//--------------------- .nv.info._Z11sumTrianglePfS_i --------------------------
	.section	.nv.info._Z11sumTrianglePfS_i,"",@"SHT_CUDA_INFO"
	.sectionflags	@""
	.align	4


	//----- nvinfo : EIATTR_CUDA_API_VERSION
	.align		4
        /*0000*/ 	.byte	0x04, 0x37
        /*0002*/ 	.short	(.L_29 - .L_28)
.L_28:
        /*0004*/ 	.word	0x00000082


	//----- nvinfo : EIATTR_KPARAM_INFO
	.align		4
.L_29:
        /*0008*/ 	.byte	0x04, 0x17
        /*000a*/ 	.short	(.L_31 - .L_30)
.L_30:
        /*000c*/ 	.word	0x00000000
        /*0010*/ 	.short	0x0002
        /*0012*/ 	.short	0x0010
        /*0014*/ 	.byte	0x00, 0xf0, 0x11, 0x00


	//----- nvinfo : EIATTR_KPARAM_INFO
	.align		4
.L_31:
        /*0018*/ 	.byte	0x04, 0x17
        /*001a*/ 	.short	(.L_33 - .L_32)
.L_32:
        /*001c*/ 	.word	0x00000000
        /*0020*/ 	.short	0x0001
        /*0022*/ 	.short	0x0008
        /*0024*/ 	.byte	0x00, 0xf5, 0x21, 0x00


	//----- nvinfo : EIATTR_KPARAM_INFO
	.align		4
.L_33:
        /*0028*/ 	.byte	0x04, 0x17
        /*002a*/ 	.short	(.L_35 - .L_34)
.L_34:
        /*002c*/ 	.word	0x00000000
        /*0030*/ 	.short	0x0000
        /*0032*/ 	.short	0x0000
        /*0034*/ 	.byte	0x00, 0xf5, 0x21, 0x00


	//----- nvinfo : EIATTR_SPARSE_MMA_MASK
	.align		4
.L_35:
        /*0038*/ 	.byte	0x03, 0x50
        /*003a*/ 	.short	0x0000


	//----- nvinfo : EIATTR_MAXREG_COUNT
	.align		4
        /*003c*/ 	.byte	0x03, 0x1b
        /*003e*/ 	.short	0x00ff


	//----- nvinfo : EIATTR_NUM_BARRIERS
	.align		4
        /*0040*/ 	.byte	0x02, 0x4c
        /*0042*/ 	.byte	0x01
	.zero		1


	//----- nvinfo : EIATTR_MERCURY_ISA_VERSION
	.align		4
        /*0044*/ 	.byte	0x03, 0x5f
        /*0046*/ 	.short	0x0101


	//----- nvinfo : EIATTR_VRC_CTA_INIT_COUNT
	.align		4
        /*0048*/ 	.byte	0x02, 0x4a
	.zero		1
	.zero		1


	//----- nvinfo : EIATTR_EXIT_INSTR_OFFSETS
	.align		4
        /*004c*/ 	.byte	0x04, 0x1c
        /*004e*/ 	.short	(.L_37 - .L_36)


	//   ....[0]....
.L_36:
        /*0050*/ 	.word	0x00000970


	//   ....[1]....
        /*0054*/ 	.word	0x00001010


	//----- nvinfo : EIATTR_CRS_STACK_SIZE
	.align		4
.L_37:
        /*0058*/ 	.byte	0x04, 0x1e
        /*005a*/ 	.short	(.L_39 - .L_38)
.L_38:
        /*005c*/ 	.word	0x00000000


	//----- nvinfo : EIATTR_CBANK_PARAM_SIZE
	.align		4
.L_39:
        /*0060*/ 	.byte	0x03, 0x19
        /*0062*/ 	.short	0x0014


	//----- nvinfo : EIATTR_PARAM_CBANK
	.align		4
        /*0064*/ 	.byte	0x04, 0x0a
        /*0066*/ 	.short	(.L_41 - .L_40)
	.align		4
.L_40:
        /*0068*/ 	.word	index@(.nv.constant0._Z11sumTrianglePfS_i)
        /*006c*/ 	.short	0x0380
        /*006e*/ 	.short	0x0014


	//----- nvinfo : EIATTR_SW_WAR
	.align		4
.L_41:
        /*0070*/ 	.byte	0x04, 0x36
        /*0072*/ 	.short	(.L_43 - .L_42)
.L_42:
        /*0074*/ 	.word	0x00000008
.L_43:


//--------------------- .nv.callgraph             --------------------------
	.section	.nv.callgraph,"",@"SHT_CUDA_CALLGRAPH"
	.align	4
	.sectionentsize	8
	.align		4
        /*0000*/ 	.word	0x00000000
	.align		4
        /*0004*/ 	.word	0xffffffff
	.align		4
        /*0008*/ 	.word	0x00000000
	.align		4
        /*000c*/ 	.word	0xfffffffe
	.align		4
        /*0010*/ 	.word	0x00000000
	.align		4
        /*0014*/ 	.word	0xfffffffd
	.align		4
        /*0018*/ 	.word	0x00000000
	.align		4
        /*001c*/ 	.word	0xfffffffc


//--------------------- .text._Z22sumTriangleWithAtomicsPfS_i --------------------------
	.section	.text._Z22sumTriangleWithAtomicsPfS_i,"ax",@progbits
	.align	128
        .global         _Z22sumTriangleWithAtomicsPfS_i
        .type           _Z22sumTriangleWithAtomicsPfS_i,@function
        .size           _Z22sumTriangleWithAtomicsPfS_i,(.L_x_31 - _Z22sumTriangleWithAtomicsPfS_i)
        .other          _Z22sumTriangleWithAtomicsPfS_i,@"STO_CUDA_ENTRY STV_DEFAULT"
_Z22sumTriangleWithAtomicsPfS_i:
.text._Z22sumTriangleWithAtomicsPfS_i:
[----:B------:R-:W-:Y:S01]  /*0000*/  LDC R1, c[0x0][0x37c] ;  /* 0x0000df00ff017b82 */ /* 0x000fe20000000800 */
[----:B------:R-:W0:Y:S01]  /*0010*/  S2R R0, SR_TID.X ;  /* 0x0000000000007919 */ /* 0x000e220000002100 */
[----:B------:R-:W1:Y:S01]  /*0020*/  LDCU.64 UR6, c[0x0][0x358] ;  /* 0x00006b00ff0677ac */ /* 0x000e620008000a00 */
[----:B------:R-:W-:Y:S01]  /*0030*/  BSSY.RECONVERGENT B0, `(.L_x_0) ;  /* 0x0000092000007945 */ /* 0x000fe20003800200 */
[----:B------:R-:W-:Y:S01]  /*0040*/  HFMA2 R7, -RZ, RZ, 0, 0 ;  /* 0x00000000ff077431 */ /* 0x000fe200000001ff */
[----:B0-----:R-:W-:-:S13]  /*0050*/  ISETP.NE.AND P0, PT, R0, RZ, PT ;  /* 0x000000ff0000720c */ /* 0x001fda0003f05270 */
[----:B------:R-:W0:Y:S01]  /*0060*/  @!P0 S2R R3, SR_CgaCtaId ;  /* 0x0000000000038919 */ /* 0x000e220000008800 */
[----:B------:R-:W-:-:S04]  /*0070*/  @!P0 MOV R2, 0x400 ;  /* 0x0000040000028802 */ /* 0x000fc80000000f00 */
[----:B0-----:R-:W-:-:S05]  /*0080*/  @!P0 LEA R2, R3, R2, 0x18 ;  /* 0x0000000203028211 */ /* 0x001fca00078ec0ff */
[----:B------:R0:W-:Y:S01]  /*0090*/  @!P0 STS [R2], RZ ;  /* 0x000000ff02008388 */ /* 0x0001e20000000800 */
[----:B------:R-:W-:Y:S01]  /*00a0*/  BAR.SYNC.DEFER_BLOCKING 0x0 ;  /* 0x0000000000007b1d */ /* 0x000fe20000010000 */
[----:B------:R-:W-:-:S13]  /*00b0*/  ISETP.NE.AND P0, PT, R0, RZ, PT ;  /* 0x000000ff0000720c */ /* 0x000fda0003f05270 */
[----:B01----:R-:W-:Y:S05]  /*00c0*/  @!P0 BRA `(.L_x_1) ;  /* 0x0000000800208947 */ /* 0x003fea0003800000 */
[C---:B------:R-:W-:Y:S01]  /*00d0*/  ISETP.GE.U32.AND P1, PT, R0.reuse, 0x10, PT ;  /* 0x000000100000780c */ /* 0x040fe20003f26070 */
[----:B------:R-:W-:Y:S01]  /*00e0*/  BSSY.RECONVERGENT B1, `(.L_x_2) ;  /* 0x0000040000017945 */ /* 0x000fe20003800200 */
[----:B------:R-:W-:Y:S02]  /*00f0*/  LOP3.LUT R3, R0, 0xf, RZ, 0xc0, !PT ;  /* 0x0000000f00037812 */ /* 0x000fe400078ec0ff */
[----:B------:R-:W-:Y:S02]  /*0100*/  MOV R7, RZ ;  /* 0x000000ff00077202 */ /* 0x000fe40000000f00 */
[----:B------:R-:W-:Y:S02]  /*0110*/  ISETP.NE.AND P0, PT, R3, RZ, PT ;  /* 0x000000ff0300720c */ /* 0x000fe40003f05270 */
[----:B------:R-:W-:-:S05]  /*0120*/  MOV R5, RZ ;  /* 0x000000ff00057202 */ /* 0x000fca0000000f00 */
[----:B------:R-:W-:Y:S06]  /*0130*/  @!P1 BRA `(.L_x_3) ;  /* 0x0000000000e89947 */ /* 0x000fec0003800000 */
[----:B------:R-:W-:Y:S02]  /*0140*/  LOP3.LUT R5, R0, 0x3f0, RZ, 0xc0, !PT ;  /* 0x000003f000057812 */ /* 0x000fe400078ec0ff */
[----:B------:R-:W-:Y:S02]  /*0150*/  MOV R7, RZ ;  /* 0x000000ff00077202 */ /* 0x000fe40000000f00 */
[----:B------:R-:W-:Y:S02]  /*0160*/  MOV R4, R0 ;  /* 0x0000000000047202 */ /* 0x000fe40000000f00 */
[----:B------:R-:W-:-:S07]  /*0170*/  IADD3 R6, PT, PT, -R5, RZ, RZ ;  /* 0x000000ff05067210 */ /* 0x000fce0007ffe1ff */
.L_x_4:
[----:B------:R-:W0:Y:S08]  /*0180*/  LDC.64 R12, c[0x0][0x380] ;  /* 0x0000e000ff0c7b82 */ /* 0x000e300000000a00 */
[----:B------:R-:W1:Y:S01]  /*0190*/  LDC R9, c[0x0][0x390] ;  /* 0x0000e400ff097b82 */ /* 0x000e620000000800 */
[----:B0-----:R-:W-:-:S05]  /*01a0*/  IMAD.WIDE R12, R4, 0x4, R12 ;  /* 0x00000004040c7825 */ /* 0x001fca00078e020c */
[----:B------:R0:W2:Y:S01]  /*01b0*/  LDG.E R2, desc[UR6][R12.64] ;  /* 0x000000060c027981 */ /* 0x0000a2000c1e1900 */
[----:B-1----:R-:W-:-:S04]  /*01c0*/  IMAD.WIDE R28, R9, 0x4, R12 ;  /* 0x00000004091c7825 */ /* 0x002fc800078e020c */
[C---:B------:R-:W-:Y:S02]  /*01d0*/  IMAD.WIDE R14, R9.reuse, 0x4, R28 ;  /* 0x00000004090e7825 */ /* 0x040fe400078e021c */
[----:B------:R-:W3:Y:S02]  /*01e0*/  LDG.E R28, desc[UR6][R28.64] ;  /* 0x000000061c1c7981 */ /* 0x000ee4000c1e1900 */
[C---:B------:R-:W-:Y:S02]  /*01f0*/  IMAD.WIDE R22, R9.reuse, 0x4, R14 ;  /* 0x0000000409167825 */ /* 0x040fe400078e020e */
[----:B------:R1:W4:Y:S04]  /*0200*/  LDG.E R27, desc[UR6][R14.64] ;  /* 0x000000060e1b7981 */ /* 0x000328000c1e1900 */
[----:B------:R-:W5:Y:S01]  /*0210*/  LDG.E R26, desc[UR6][R22.64] ;  /* 0x00000006161a7981 */ /* 0x000f62000c1e1900 */
[----:B------:R-:W-:-:S05]  /*0220*/  IMAD.WIDE R24, R9, 0x4, R22 ;  /* 0x0000000409187825 */ /* 0x000fca00078e0216 */
[----:B------:R-:W5:Y:S01]  /*0230*/  LDG.E R11, desc[UR6][R24.64] ;  /* 0x00000006180b7981 */ /* 0x000f62000c1e1900 */
[----:B------:R-:W-:-:S05]  /*0240*/  IMAD.WIDE R20, R9, 0x4, R24 ;  /* 0x0000000409147825 */ /* 0x000fca00078e0218 */
[----:B------:R-:W5:Y:S01]  /*0250*/  LDG.E R10, desc[UR6][R20.64] ;  /* 0x00000006140a7981 */ /* 0x000f62000c1e1900 */
[----:B0-----:R-:W-:-:S05]  /*0260*/  IMAD.WIDE R12, R9, 0x4, R20 ;  /* 0x00000004090c7825 */ /* 0x001fca00078e0214 */
[----:B------:R0:W5:Y:S01]  /*0270*/  LDG.E R8, desc[UR6][R12.64] ;  /* 0x000000060c087981 */ /* 0x000162000c1e1900 */
[----:B------:R-:W-:-:S04]  /*0280*/  IMAD.WIDE R18, R9, 0x4, R12 ;  /* 0x0000000409127825 */ /* 0x000fc800078e020c */
[C---:B------:R-:W-:Y:S02]  /*0290*/  IMAD.WIDE R16, R9.reuse, 0x4, R18 ;  /* 0x0000000409107825 */ /* 0x040fe400078e0212 */
[----:B------:R-:W5:Y:S02]  /*02a0*/  LDG.E R18, desc[UR6][R18.64] ;  /* 0x0000000612127981 */ /* 0x000f64000c1e1900 */
[C---:B-1----:R-:W-:Y:S02]  /*02b0*/  IMAD.WIDE R14, R9.reuse, 0x4, R16 ;  /* 0x00000004090e7825 */ /* 0x042fe400078e0210 */
[----:B------:R-:W5:Y:S02]  /*02c0*/  LDG.E R16, desc[UR6][R16.64] ;  /* 0x0000000610107981 */ /* 0x000f64000c1e1900 */
[C---:B0-----:R-:W-:Y:S02]  /*02d0*/  IMAD.WIDE R12, R9.reuse, 0x4, R14 ;  /* 0x00000004090c7825 */ /* 0x041fe400078e020e */
[----:B------:R-:W5:Y:S02]  /*02e0*/  LDG.E R29, desc[UR6][R14.64] ;  /* 0x000000060e1d7981 */ /* 0x000f64000c1e1900 */
[----:B------:R-:W-:-:S02]  /*02f0*/  IMAD.WIDE R20, R9, 0x4, R12 ;  /* 0x0000000409147825 */ /* 0x000fc400078e020c */
[----:B------:R0:W5:Y:S02]  /*0300*/  LDG.E R17, desc[UR6][R12.64] ;  /* 0x000000060c117981 */ /* 0x000164000c1e1900 */
[C---:B------:R-:W-:Y:S02]  /*0310*/  IMAD.WIDE R22, R9.reuse, 0x4, R20 ;  /* 0x0000000409167825 */ /* 0x040fe400078e0214 */
[----:B------:R-:W5:Y:S02]  /*0320*/  LDG.E R20, desc[UR6][R20.64] ;  /* 0x0000000614147981 */ /* 0x000f64000c1e1900 */
[C---:B------:R-:W-:Y:S02]  /*0330*/  IMAD.WIDE R24, R9.reuse, 0x4, R22 ;  /* 0x0000000409187825 */ /* 0x040fe400078e0216 */
[----:B------:R-:W5:Y:S02]  /*0340*/  LDG.E R22, desc[UR6][R22.64] ;  /* 0x0000000616167981 */ /* 0x000f64000c1e1900 */
[----:B0-----:R-:W-:-:S02]  /*0350*/  IMAD.WIDE R12, R9, 0x4, R24 ;  /* 0x00000004090c7825 */ /* 0x001fc400078e0218 */
[----:B------:R-:W5:Y:S02]  /*0360*/  LDG.E R24, desc[UR6][R24.64] ;  /* 0x0000000618187981 */ /* 0x000f64000c1e1900 */
[----:B------:R-:W-:Y:S02]  /*0370*/  IMAD.WIDE R14, R9, 0x4, R12 ;  /* 0x00000004090e7825 */ /* 0x000fe400078e020c */
[----:B------:R-:W5:Y:S04]  /*0380*/  LDG.E R19, desc[UR6][R12.64] ;  /* 0x000000060c137981 */ /* 0x000f68000c1e1900 */
[----:B------:R-:W5:Y:S01]  /*0390*/  LDG.E R14, desc[UR6][R14.64] ;  /* 0x000000060e0e7981 */ /* 0x000f62000c1e1900 */
[----:B------:R-:W-:-:S04]  /*03a0*/  IADD3 R6, PT, PT, R6, 0x10, RZ ;  /* 0x0000001006067810 */ /* 0x000fc80007ffe0ff */
[----:B------:R-:W-:Y:S02]  /*03b0*/  ISETP.NE.AND P1, PT, R6, RZ, PT ;  /* 0x000000ff0600720c */ /* 0x000fe40003f25270 */
[----:B------:R-:W-:Y:S01]  /*03c0*/  LEA R4, R9, R4, 0x4 ;  /* 0x0000000409047211 */ /* 0x000fe200078e20ff */
[----:B--2---:R-:W-:-:S04]  /*03d0*/  FADD R7, R2, R7 ;  /* 0x0000000702077221 */ /* 0x004fc80000000000 */
[----:B---3--:R-:W-:-:S04]  /*03e0*/  FADD R28, R7, R28 ;  /* 0x0000001c071c7221 */ /* 0x008fc80000000000 */
[----:B----4-:R-:W-:-:S04]  /*03f0*/  FADD R27, R28, R27 ;  /* 0x0000001b1c1b7221 */ /* 0x010fc80000000000 */
[----:B-----5:R-:W-:-:S04]  /*0400*/  FADD R26, R27, R26 ;  /* 0x0000001a1b1a7221 */ /* 0x020fc80000000000 */
[----:B------:R-:W-:-:S04]  /*0410*/  FADD R11, R26, R11 ;  /* 0x0000000b1a0b7221 */ /* 0x000fc80000000000 */
        /* <DEDUP_REMOVED lines=10> */
[----:B------:R-:W-:Y:S01]  /*04c0*/  FADD R7, R19, R14 ;  /* 0x0000000e13077221 */ /* 0x000fe20000000000 */
[----:B------:R-:W-:Y:S06]  /*04d0*/  @P1 BRA `(.L_x_4) ;  /* 0xfffffffc00281947 */ /* 0x000fec000383ffff */
.L_x_3:
[----:B------:R-:W-:Y:S05]  /*04e0*/  BSYNC.RECONVERGENT B1 ;  /* 0x0000000000017941 */ /* 0x000fea0003800200 */
.L_x_2:
[----:B------:R-:W-:Y:S05]  /*04f0*/  @!P0 BRA `(.L_x_1) ;  /* 0x0000000400148947 */ /* 0x000fea0003800000 */
[----:B------:R-:W-:Y:S01]  /*0500*/  ISETP.GE.U32.AND P0, PT, R3, 0x8, PT ;  /* 0x000000080300780c */ /* 0x000fe20003f06070 */
[----:B------:R-:W-:Y:S01]  /*0510*/  BSSY.RECONVERGENT B1, `(.L_x_5) ;  /* 0x0000020000017945 */ /* 0x000fe20003800200 */
[----:B------:R-:W-:-:S04]  /*0520*/  LOP3.LUT R4, R0, 0x7, RZ, 0xc0, !PT ;  /* 0x0000000700047812 */ /* 0x000fc800078ec0ff */
[----:B------:R-:W-:-:S07]  /*0530*/  ISETP.NE.AND P1, PT, R4, RZ, PT ;  /* 0x000000ff0400720c */ /* 0x000fce0003f25270 */
[----:B------:R-:W-:Y:S06]  /*0540*/  @!P0 BRA `(.L_x_6) ;  /* 0x0000000000708947 */ /* 0x000fec0003800000 */
[----:B------:R-:W0:Y:S08]  /*0550*/  LDC R21, c[0x0][0x390] ;  /* 0x0000e400ff157b82 */ /* 0x000e300000000800 */
[----:B------:R-:W1:Y:S01]  /*0560*/  LDC.64 R2, c[0x0][0x380] ;  /* 0x0000e000ff027b82 */ /* 0x000e620000000a00 */
[----:B0-----:R-:W-:-:S04]  /*0570*/  IMAD R9, R5, R21, R0 ;  /* 0x0000001505097224 */ /* 0x001fc800078e0200 */
[----:B-1----:R-:W-:-:S04]  /*0580*/  IMAD.WIDE R2, R9, 0x4, R2 ;  /* 0x0000000409027825 */ /* 0x002fc800078e0202 */
[C---:B------:R-:W-:Y:S02]  /*0590*/  IMAD.WIDE R8, R21.reuse, 0x4, R2 ;  /* 0x0000000415087825 */ /* 0x040fe400078e0202 */
[----:B------:R-:W2:Y:S02]  /*05a0*/  LDG.E R2, desc[UR6][R2.64] ;  /* 0x0000000602027981 */ /* 0x000ea4000c1e1900 */
[C---:B------:R-:W-:Y:S02]  /*05b0*/  IMAD.WIDE R10, R21.reuse, 0x4, R8 ;  /* 0x00000004150a7825 */ /* 0x040fe400078e0208 */
[----:B------:R-:W3:Y:S02]  /*05c0*/  LDG.E R9, desc[UR6][R8.64] ;  /* 0x0000000608097981 */ /* 0x000ee4000c1e1900 */
[C---:B------:R-:W-:Y:S02]  /*05d0*/  IMAD.WIDE R12, R21.reuse, 0x4, R10 ;  /* 0x00000004150c7825 */ /* 0x040fe400078e020a */
[----:B------:R-:W4:Y:S02]  /*05e0*/  LDG.E R11, desc[UR6][R10.64] ;  /* 0x000000060a0b7981 */ /* 0x000f24000c1e1900 */
[----:B------:R-:W-:-:S02]  /*05f0*/  IMAD.WIDE R14, R21, 0x4, R12 ;  /* 0x00000004150e7825 */ /* 0x000fc400078e020c */
[----:B------:R-:W5:Y:S02]  /*0600*/  LDG.E R13, desc[UR6][R12.64] ;  /* 0x000000060c0d7981 */ /* 0x000f64000c1e1900 */
[C---:B------:R-:W-:Y:S02]  /*0610*/  IMAD.WIDE R16, R21.reuse, 0x4, R14 ;  /* 0x0000000415107825 */ /* 0x040fe400078e020e */
[----:B------:R-:W5:Y:S02]  /*0620*/  LDG.E R15, desc[UR6][R14.64] ;  /* 0x000000060e0f7981 */ /* 0x000f64000c1e1900 */
[C---:B------:R-:W-:Y:S02]  /*0630*/  IMAD.WIDE R18, R21.reuse, 0x4, R16 ;  /* 0x0000000415127825 */ /* 0x040fe400078e0210 */
[----:B------:R-:W5:Y:S02]  /*0640*/  LDG.E R17, desc[UR6][R16.64] ;  /* 0x0000000610117981 */ /* 0x000f64000c1e1900 */
[----:B------:R-:W-:-:S02]  /*0650*/  IMAD.WIDE R20, R21, 0x4, R18 ;  /* 0x0000000415147825 */ /* 0x000fc400078e0212 */
[----:B------:R-:W5:Y:S04]  /*0660*/  LDG.E R19, desc[UR6][R18.64] ;  /* 0x0000000612137981 */ /* 0x000f68000c1e1900 */
[----:B------:R-:W5:Y:S01]  /*0670*/  LDG.E R21, desc[UR6][R20.64] ;  /* 0x0000000614157981 */ /* 0x000f62000c1e1900 */
[----:B------:R-:W-:Y:S01]  /*0680*/  IADD3 R5, PT, PT, R5, 0x8, RZ ;  /* 0x0000000805057810 */ /* 0x000fe20007ffe0ff */
[----:B--2---:R-:W-:-:S04]  /*0690*/  FADD R2, R7, R2 ;  /* 0x0000000207027221 */ /* 0x004fc80000000000 */
[----:B---3--:R-:W-:-:S04]  /*06a0*/  FADD R2, R2, R9 ;  /* 0x0000000902027221 */ /* 0x008fc80000000000 */
[----:B----4-:R-:W-:-:S04]  /*06b0*/  FADD R2, R2, R11 ;  /* 0x0000000b02027221 */ /* 0x010fc80000000000 */
[----:B-----5:R-:W-:-:S04]  /*06c0*/  FADD R2, R2, R13 ;  /* 0x0000000d02027221 */ /* 0x020fc80000000000 */
[----:B------:R-:W-:-:S04]  /*06d0*/  FADD R2, R2, R15 ;  /* 0x0000000f02027221 */ /* 0x000fc80000000000 */
[----:B------:R-:W-:-:S04]  /*06e0*/  FADD R2, R2, R17 ;  /* 0x0000001102027221 */ /* 0x000fc80000000000 */
[----:B------:R-:W-:-:S04]  /*06f0*/  FADD R2, R2, R19 ;  /* 0x0000001302027221 */ /* 0x000fc80000000000 */
[----:B------:R-:W-:-:S07]  /*0700*/  FADD R7, R2, R21 ;  /* 0x0000001502077221 */ /* 0x000fce0000000000 */
.L_x_6:
[----:B------:R-:W-:Y:S05]  /*0710*/  BSYNC.RECONVERGENT B1 ;  /* 0x0000000000017941 */ /* 0x000fea0003800200 */
.L_x_5:
        /* <DEDUP_REMOVED lines=14> */
[----:B------:R-:W-:Y:S02]  /*0800*/  IMAD.WIDE R12, R13, 0x4, R10 ;  /* 0x000000040d0c7825 */ /* 0x000fe400078e020a */
[----:B------:R-:W4:Y:S04]  /*0810*/  LDG.E R10, desc[UR6][R10.64] ;  /* 0x000000060a0a7981 */ /* 0x000f28000c1e1900 */
[----:B------:R-:W5:Y:S01]  /*0820*/  LDG.E R12, desc[UR6][R12.64] ;  /* 0x000000060c0c7981 */ /* 0x000f62000c1e1900 */
[----:B------:R-:W-:Y:S01]  /*0830*/  IADD3 R5, PT, PT, R5, 0x4, RZ ;  /* 0x0000000405057810 */ /* 0x000fe20007ffe0ff */
[----:B--2---:R-:W-:-:S04]  /*0840*/  FADD R7, R7, R2 ;  /* 0x0000000207077221 */ /* 0x004fc80000000000 */
[----:B---3--:R-:W-:-:S04]  /*0850*/  FADD R7, R7, R8 ;  /* 0x0000000807077221 */ /* 0x008fc80000000000 */
[----:B----4-:R-:W-:-:S04]  /*0860*/  FADD R7, R7, R10 ;  /* 0x0000000a07077221 */ /* 0x010fc80000000000 */
[----:B-----5:R-:W-:-:S07]  /*0870*/  FADD R7, R7, R12 ;  /* 0x0000000c07077221 */ /* 0x020fce0000000000 */
.L_x_8:
[----:B------:R-:W-:Y:S05]  /*0880*/  BSYNC.RECONVERGENT B1 ;  /* 0x0000000000017941 */ /* 0x000fea0003800200 */
.L_x_7:
[----:B------:R-:W-:Y:S05]  /*0890*/  @!P1 BRA `(.L_x_1) ;  /* 0x00000000002c9947 */ /* 0x000fea0003800000 */
[----:B------:R-:W0:Y:S01]  /*08a0*/  LDC R4, c[0x0][0x390] ;  /* 0x0000e400ff047b82 */ /* 0x000e220000000800 */
[----:B------:R-:W-:-:S07]  /*08b0*/  IADD3 R6, PT, PT, -R6, RZ, RZ ;  /* 0x000000ff06067210 */ /* 0x000fce0007ffe1ff */
[----:B------:R-:W1:Y:S01]  /*08c0*/  LDC.64 R8, c[0x0][0x380] ;  /* 0x0000e000ff087b82 */ /* 0x000e620000000a00 */
[----:B0-----:R-:W-:-:S07]  /*08d0*/  IMAD R5, R5, R4, R0 ;  /* 0x0000000405057224 */ /* 0x001fce00078e0200 */
.L_x_9:
[----:B-1----:R-:W-:-:S06]  /*08e0*/  IMAD.WIDE R2, R5, 0x4, R8 ;  /* 0x0000000405027825 */ /* 0x002fcc00078e0208 */
[----:B------:R-:W2:Y:S01]  /*08f0*/  LDG.E R2, desc[UR6][R2.64] ;  /* 0x0000000602027981 */ /* 0x000ea2000c1e1900 */
[----:B------:R-:W-:Y:S02]  /*0900*/  IADD3 R6, PT, PT, R6, 0x1, RZ ;  /* 0x0000000106067810 */ /* 0x000fe40007ffe0ff */
[----:B------:R-:W-:Y:S02]  /*0910*/  IADD3 R5, PT, PT, R5, R4, RZ ;  /* 0x0000000405057210 */ /* 0x000fe40007ffe0ff */
[----:B------:R-:W-:Y:S01]  /*0920*/  ISETP.NE.AND P0, PT, R6, RZ, PT ;  /* 0x000000ff0600720c */ /* 0x000fe20003f05270 */
[----:B--2---:R-:W-:-:S12]  /*0930*/  FADD R7, R2, R7 ;  /* 0x0000000702077221 */ /* 0x004fd80000000000 */
[----:B------:R-:W-:Y:S05]  /*0940*/  @P0 BRA `(.L_x_9) ;  /* 0xfffffffc00e40947 */ /* 0x000fea000383ffff */
.L_x_1:
[----:B------:R-:W-:Y:S05]  /*0950*/  BSYNC.RECONVERGENT B0 ;  /* 0x0000000000007941 */ /* 0x000fea0003800200 */
.L_x_0:
[----:B------:R-:W0:Y:S01]  /*0960*/  LDC.64 R4, c[0x0][0x388] ;  /* 0x0000e200ff047b82 */ /* 0x000e220000000a00 */
[----:B------:R-:W-:Y:S01]  /*0970*/  BSSY.RECONVERGENT B0, `(.L_x_10) ;  /* 0x000000b000007945 */ /* 0x000fe20003800200 */
[----:B------:R-:W-:-:S06]  /*0980*/  UMOV UR4, 0x400 ;  /* 0x0000040000047882 */ /* 0x000fcc0000000000 */
[----:B------:R-:W1:Y:S01]  /*0990*/  S2UR UR5, SR_CgaCtaId ;  /* 0x00000000000579c3 */ /* 0x000e620000008800 */
[----:B0-----:R-:W-:-:S05]  /*09a0*/  IMAD.WIDE.U32 R2, R0, 0x4, R4 ;  /* 0x0000000400027825 */ /* 0x001fca00078e0004 */
[----:B------:R0:W-:Y:S01]  /*09b0*/  STG.E desc[UR6][R2.64], R7 ;  /* 0x0000000702007986 */ /* 0x0001e2000c101906 */
[----:B-1----:R-:W-:-:S12]  /*09c0*/  ULEA UR4, UR5, UR4, 0x18 ;  /* 0x0000000405047291 */ /* 0x002fd8000f8ec0ff */
.L_x_11:
[----:B0-----:R-:W0:Y:S01]  /*09d0*/  LDS R2, [UR4] ;  /* 0x00000004ff027984 */ /* 0x001e220008000800 */
[----:B------:R-:W-:Y:S01]  /*09e0*/  MOV R6, UR4 ;  /* 0x0000000400067c02 */ /* 0x000fe20008000f00 */
[----:B0-----:R-:W-:-:S05]  /*09f0*/  FADD R3, R7, R2 ;  /* 0x0000000207037221 */ /* 0x001fca0000000000 */
[----:B------:R-:W0:Y:S02]  /*0a00*/  ATOMS.CAST.SPIN P0, [R6], R2, R3 ;  /* 0x000000020600758d */ /* 0x000e240001800003 */
[----:B0-----:R-:W-:Y:S05]  /*0a10*/  @!P0 BRA `(.L_x_11) ;  /* 0xfffffffc00ec8947 */ /* 0x001fea000383ffff */
[----:B------:R-:W-:Y:S05]  /*0a20*/  BSYNC.RECONVERGENT B0 ;  /* 0x0000000000007941 */ /* 0x000fea0003800200 */
.L_x_10:
[----:B------:R-:W0:Y:S02]  /*0a30*/  LDC R9, c[0x0][0x390] ;  /* 0x0000e400ff097b82 */ /* 0x000e240000000800 */
[----:B0-----:R-:W-:-:S06]  /*0a40*/  IADD3 R3, PT, PT, R9, -0x1, RZ ;  /* 0xffffffff09037810 */ /* 0x001fcc0007ffe0ff */
[----:B------:R-:W-:Y:S01]  /*0a50*/  BAR.SYNC.DEFER_BLOCKING 0x0 ;  /* 0x0000000000007b1d */ /* 0x000fe20000010000 */
[----:B------:R-:W-:-:S13]  /*0a60*/  ISETP.NE.AND P0, PT, R0, R3, PT ;  /* 0x000000030000720c */ /* 0x000fda0003f05270 */
[----:B------:R-:W-:Y:S05]  /*0a70*/  @P0 EXIT ;  /* 0x000000000000094d */ /* 0x000fea0003800000 */
[----:B------:R-:W0:Y:S01]  /*0a80*/  LDS R7, [UR4] ;  /* 0x00000004ff077984 */ /* 0x000e220008000800 */
[----:B------:R-:W-:-:S05]  /*0a90*/  IMAD.WIDE.U32 R2, R9, 0x4, R4 ;  /* 0x0000000409027825 */ /* 0x000fca00078e0004 */
[----:B0-----:R-:W-:Y:S01]  /*0aa0*/  STG.E desc[UR6][R2.64], R7 ;  /* 0x0000000702007986 */ /* 0x001fe2000c101906 */
[----:B------:R-:W-:Y:S05]  /*0ab0*/  EXIT ;  /* 0x000000000000794d */ /* 0x000fea0003800000 */
.L_x_12:
[----:B------:R-:W-:-:S00]  /*0ac0*/  BRA `(.L_x_12) ;  /* 0xfffffffc00fc7947 */ /* 0x000fc0000383ffff */
[----:B------:R-:W-:-:S00]  /*0ad0*/  NOP ;  /* 0x0000000000007918 */ /* 0x000fc00000000000 */
        /* <DEDUP_REMOVED lines=10> */
.L_x_31:


//--------------------- .text._Z11sumTrianglePfS_i --------------------------
	.section	.text._Z11sumTrianglePfS_i,"ax",@progbits
	.align	128
        .global         _Z11sumTrianglePfS_i
        .type           _Z11sumTrianglePfS_i,@function
        .size           _Z11sumTrianglePfS_i,(.L_x_32 - _Z11sumTrianglePfS_i)
        .other          _Z11sumTrianglePfS_i,@"STO_CUDA_ENTRY STV_DEFAULT"
_Z11sumTrianglePfS_i:
.text._Z11sumTrianglePfS_i:
[----:B------:R-:W-:Y:S01]  /*0000*/  LDC R1, c[0x0][0x37c] ;  /* 0x0000df00ff017b82 */ /* 0x000fe20000000800 */
[----:B------:R-:W0:Y:S01]  /*0010*/  S2R R0, SR_TID.X ;  /* 0x0000000000007919 */ /* 0x000e220000002100 */
[----:B------:R-:W1:Y:S01]  /*0020*/  LDCU.64 UR6, c[0x0][0x358] ;  /* 0x00006b00ff0677ac */ /* 0x000e620008000a00 */
[----:B------:R-:W-:Y:S01]  /*0030*/  BSSY.RECONVERGENT B0, `(.L_x_13) ;  /* 0x000008c000007945 */ /* 0x000fe20003800200 */
[----:B------:R-:W-:Y:S01]  /*0040*/  HFMA2 R7, -RZ, RZ, 0, 0 ;  /* 0x00000000ff077431 */ /* 0x000fe200000001ff */
[----:B0-----:R-:W-:-:S13]  /*0050*/  ISETP.NE.AND P0, PT, R0, RZ, PT ;  /* 0x000000ff0000720c */ /* 0x001fda0003f05270 */
[----:B-1----:R-:W-:Y:S05]  /*0060*/  @!P0 BRA `(.L_x_14) ;  /* 0x0000000800208947 */ /* 0x002fea0003800000 */
        /* <DEDUP_REMOVED lines=11> */
.L_x_17:
        /* <DEDUP_REMOVED lines=54> */
.L_x_16:
[----:B------:R-:W-:Y:S05]  /*0480*/  BSYNC.RECONVERGENT B1 ;  /* 0x0000000000017941 */ /* 0x000fea0003800200 */
.L_x_15:
        /* <DEDUP_REMOVED lines=34> */
.L_x_19:
[----:B------:R-:W-:Y:S05]  /*06b0*/  BSYNC.RECONVERGENT B1 ;  /* 0x0000000000017941 */ /* 0x000fea0003800200 */
.L_x_18:
        /* <DEDUP_REMOVED lines=22> */
.L_x_21:
[----:B------:R-:W-:Y:S05]  /*0820*/  BSYNC.RECONVERGENT B1 ;  /* 0x0000000000017941 */ /* 0x000fea0003800200 */
.L_x_20:
[----:B------:R-:W-:Y:S05]  /*0830*/  @!P1 BRA `(.L_x_14) ;  /* 0x00000000002c9947 */ /* 0x000fea0003800000 */
[----:B------:R-:W0:Y:S01]  /*0840*/  LDC R4, c[0x0][0x390] ;  /* 0x0000e400ff047b82 */ /* 0x000e220000000800 */
[----:B------:R-:W-:-:S07]  /*0850*/  IADD3 R6, PT, PT, -R6, RZ, RZ ;  /* 0x000000ff06067210 */ /* 0x000fce0007ffe1ff */
[----:B------:R-:W1:Y:S01]  /*0860*/  LDC.64 R8, c[0x0][0x380] ;  /* 0x0000e000ff087b82 */ /* 0x000e620000000a00 */
[----:B0-----:R-:W-:-:S07]  /*0870*/  IMAD R5, R5, R4, R0 ;  /* 0x0000000405057224 */ /* 0x001fce00078e0200 */
.L_x_22:
[----:B-1----:R-:W-:-:S06]  /*0880*/  IMAD.WIDE R2, R5, 0x4, R8 ;  /* 0x0000000405027825 */ /* 0x002fcc00078e0208 */
[----:B------:R-:W2:Y:S01]  /*0890*/  LDG.E R2, desc[UR6][R2.64] ;  /* 0x0000000602027981 */ /* 0x000ea2000c1e1900 */
[----:B------:R-:W-:Y:S02]  /*08a0*/  IADD3 R6, PT, PT, R6, 0x1, RZ ;  /* 0x0000000106067810 */ /* 0x000fe40007ffe0ff */
[----:B------:R-:W-:Y:S02]  /*08b0*/  IADD3 R5, PT, PT, R5, R4, RZ ;  /* 0x0000000405057210 */ /* 0x000fe40007ffe0ff */
[----:B------:R-:W-:Y:S01]  /*08c0*/  ISETP.NE.AND P0, PT, R6, RZ, PT ;  /* 0x000000ff0600720c */ /* 0x000fe20003f05270 */
[----:B--2---:R-:W-:-:S12]  /*08d0*/  FADD R7, R2, R7 ;  /* 0x0000000702077221 */ /* 0x004fd80000000000 */
[----:B------:R-:W-:Y:S05]  /*08e0*/  @P0 BRA `(.L_x_22) ;  /* 0xfffffffc00e40947 */ /* 0x000fea000383ffff */
.L_x_14:
[----:B------:R-:W-:Y:S05]  /*08f0*/  BSYNC.RECONVERGENT B0 ;  /* 0x0000000000007941 */ /* 0x000fea0003800200 */
.L_x_13:
[----:B------:R-:W0:Y:S08]  /*0900*/  LDC R9, c[0x0][0x390] ;  /* 0x0000e400ff097b82 */ /* 0x000e300000000800 */
[----:B------:R-:W1:Y:S01]  /*0910*/  LDC.64 R2, c[0x0][0x388] ;  /* 0x0000e200ff027b82 */ /* 0x000e620000000a00 */
[----:B0-----:R-:W-:-:S04]  /*0920*/  IADD3 R5, PT, PT, R9, -0x1, RZ ;  /* 0xffffffff09057810 */ /* 0x001fc80007ffe0ff */
[C---:B------:R-:W-:Y:S01]  /*0930*/  ISETP.NE.AND P0, PT, R0.reuse, R5, PT ;  /* 0x000000050000720c */ /* 0x040fe20003f05270 */
[----:B-1----:R-:W-:-:S05]  /*0940*/  IMAD.WIDE.U32 R4, R0, 0x4, R2 ;  /* 0x0000000400047825 */ /* 0x002fca00078e0002 */
[----:B------:R0:W-:Y:S01]  /*0950*/  STG.E desc[UR6][R4.64], R7 ;  /* 0x0000000704007986 */ /* 0x0001e2000c101906 */
[----:B------:R-:W-:Y:S06]  /*0960*/  BAR.SYNC.DEFER_BLOCKING 0x0 ;  /* 0x0000000000007b1d */ /* 0x000fec0000010000 */
[----:B------:R-:W-:Y:S05]  /*0970*/  @P0 EXIT ;  /* 0x000000000000094d */ /* 0x000fea0003800000 */
[----:B------:R-:W-:Y:S01]  /*0980*/  ISETP.GE.U32.AND P1, PT, R0, 0xf, PT ;  /* 0x0000000f0000780c */ /* 0x000fe20003f26070 */
[----:B------:R-:W-:Y:S01]  /*0990*/  BSSY.RECONVERGENT B0, `(.L_x_23) ;  /* 0x0000033000007945 */ /* 0x000fe20003800200 */
[----:B------:R-:W-:Y:S01]  /*09a0*/  LOP3.LUT R21, R9, 0xf, RZ, 0xc0, !PT ;  /* 0x0000000f09157812 */ /* 0x000fe200078ec0ff */
[----:B------:R-:W-:Y:S01]  /*09b0*/  HFMA2 R0, -RZ, RZ, 0, 0 ;  /* 0x00000000ff007431 */ /* 0x000fe200000001ff */
[----:B0-----:R-:W-:Y:S02]  /*09c0*/  MOV R7, RZ ;  /* 0x000000ff00077202 */ /* 0x001fe40000000f00 */
[----:B------:R-:W-:-:S07]  /*09d0*/  ISETP.NE.AND P0, PT, R21, RZ, PT ;  /* 0x000000ff1500720c */ /* 0x000fce0003f05270 */
[----:B------:R-:W-:Y:S06]  /*09e0*/  @!P1 BRA `(.L_x_24) ;  /* 0x0000000000b49947 */ /* 0x000fec0003800000 */
[----:B------:R-:W0:Y:S01]  /*09f0*/  LDCU.64 UR4, c[0x0][0x388] ;  /* 0x00007100ff0477ac */ /* 0x000e220008000a00 */
[----:B------:R-:W-:Y:S02]  /*0a00*/  LOP3.LUT R7, R9, 0x7ffffff0, RZ, 0xc0, !PT ;  /* 0x7ffffff009077812 */ /* 0x000fe400078ec0ff */
[----:B------:R-:W-:Y:S02]  /*0a10*/  MOV R0, RZ ;  /* 0x000000ff00007202 */ /* 0x000fe40000000f00 */
[----:B------:R-:W-:Y:S01]  /*0a20*/  IADD3 R23, PT, PT, -R7, RZ, RZ ;  /* 0x000000ff07177210 */ /* 0x000fe20007ffe1ff */
[----:B0-----:R-:W-:-:S04]  /*0a30*/  UIADD3 UR4, UP0, UPT, UR4, 0x20, URZ ;  /* 0x0000002004047890 */ /* 0x001fc8000ff1e0ff */
[----:B------:R-:W-:Y:S02]  /*0a40*/  UIADD3.X UR5, UPT, UPT, URZ, UR5, URZ, UP0, !UPT ;  /* 0x00000005ff057290 */ /* 0x000fe400087fe4ff */
[----:B------:R-:W-:-:S04]  /*0a50*/  MOV R4, UR4 ;  /* 0x0000000400047c02 */ /* 0x000fc80008000f00 */
[----:B------:R-:W-:-:S07]  /*0a60*/  MOV R5, UR5 ;  /* 0x0000000500057c02 */ /* 0x000fce0008000f00 */
.L_x_25:
[----:B------:R-:W2:Y:S04]  /*0a70*/  LDG.E R19, desc[UR6][R4.64+-0x20] ;  /* 0xffffe00604137981 */ /* 0x000ea8000c1e1900 */
[----:B------:R-:W3:Y:S04]  /*0a80*/  LDG.E R20, desc[UR6][R4.64+-0x1c] ;  /* 0xffffe40604147981 */ /* 0x000ee8000c1e1900 */
[----:B------:R-:W4:Y:S04]  /*0a90*/  LDG.E R22, desc[UR6][R4.64+-0x18] ;  /* 0xffffe80604167981 */ /* 0x000f28000c1e1900 */
[----:B------:R-:W5:Y:S04]  /*0aa0*/  LDG.E R24, desc[UR6][R4.64+-0x14] ;  /* 0xffffec0604187981 */ /* 0x000f68000c1e1900 */
        /* <DEDUP_REMOVED lines=11> */
[----:B------:R0:W5:Y:S01]  /*0b60*/  LDG.E R6, desc[UR6][R4.64+0x1c] ;  /* 0x00001c0604067981 */ /* 0x000162000c1e1900 */
[----:B------:R-:W-:-:S04]  /*0b70*/  IADD3 R23, PT, PT, R23, 0x10, RZ ;  /* 0x0000001017177810 */ /* 0x000fc80007ffe0ff */
[----:B------:R-:W-:Y:S02]  /*0b80*/  ISETP.NE.AND P1, PT, R23, RZ, PT ;  /* 0x000000ff1700720c */ /* 0x000fe40003f25270 */
[----:B0-----:R-:W-:-:S04]  /*0b90*/  IADD3 R4, P2, PT, R4, 0x40, RZ ;  /* 0x0000004004047810 */ /* 0x001fc80007f5e0ff */
[----:B------:R-:W-:Y:S01]  /*0ba0*/  IADD3.X R5, PT, PT, RZ, R5, RZ, P2, !PT ;  /* 0x00000005ff057210 */ /* 0x000fe200017fe4ff */
        /* <DEDUP_REMOVED lines=17> */
.L_x_24:
[----:B------:R-:W-:Y:S05]  /*0cc0*/  BSYNC.RECONVERGENT B0 ;  /* 0x0000000000007941 */ /* 0x000fea0003800200 */
.L_x_23:
[----:B------:R-:W-:Y:S05]  /*0cd0*/  @!P0 BRA `(.L_x_26) ;  /* 0x0000000000c48947 */ /* 0x000fea0003800000 */
[----:B------:R-:W-:Y:S02]  /*0ce0*/  ISETP.GE.U32.AND P0, PT, R21, 0x8, PT ;  /* 0x000000081500780c */ /* 0x000fe40003f06070 */
[----:B------:R-:W-:-:S04]  /*0cf0*/  LOP3.LUT R8, R9, 0x7, RZ, 0xc0, !PT ;  /* 0x0000000709087812 */ /* 0x000fc800078ec0ff */
[----:B------:R-:W-:-:S07]  /*0d00*/  ISETP.NE.AND P1, PT, R8, RZ, PT ;  /* 0x000000ff0800720c */ /* 0x000fce0003f25270 */
[----:B------:R-:W-:Y:S06]  /*0d10*/  @!P0 BRA `(.L_x_27) ;  /* 0x0000000000488947 */ /* 0x000fec0003800000 */
[----:B------:R-:W-:-:S05]  /*0d20*/  IMAD.WIDE.U32 R4, R7, 0x4, R2 ;  /* 0x0000000407047825 */ /* 0x000fca00078e0002 */
[----:B------:R-:W2:Y:S04]  /*0d30*/  LDG.E R11, desc[UR6][R4.64] ;  /* 0x00000006040b7981 */ /* 0x000ea8000c1e1900 */
[----:B------:R-:W3:Y:S04]  /*0d40*/  LDG.E R6, desc[UR6][R4.64+0x4] ;  /* 0x0000040604067981 */ /* 0x000ee8000c1e1900 */
[----:B------:R-:W4:Y:S04]  /*0d50*/  LDG.E R13, desc[UR6][R4.64+0x8] ;  /* 0x00000806040d7981 */ /* 0x000f28000c1e1900 */
[----:B------:R-:W5:Y:S04]  /*0d60*/  LDG.E R15, desc[UR6][R4.64+0xc] ;  /* 0x00000c06040f7981 */ /* 0x000f68000c1e1900 */
[----:B------:R-:W5:Y:S04]  /*0d70*/  LDG.E R17, desc[UR6][R4.64+0x10] ;  /* 0x0000100604117981 */ /* 0x000f68000c1e1900 */
[----:B------:R-:W5:Y:S04]  /*0d80*/  LDG.E R19, desc[UR6][R4.64+0x14] ;  /* 0x0000140604137981 */ /* 0x000f68000c1e1900 */
        /* <DEDUP_REMOVED lines=11> */
.L_x_27:
        /* <DEDUP_REMOVED lines=9> */
[----:B------:R-:W5:Y:S01]  /*0ed0*/  LDG.E R15, desc[UR6][R4.64+0xc] ;  /* 0x00000c06040f7981 */ /* 0x000f62000c1e1900 */
[----:B------:R-:W-:Y:S01]  /*0ee0*/  IADD3 R7, PT, PT, R7, 0x4, RZ ;  /* 0x0000000407077810 */ /* 0x000fe20007ffe0ff */
[----:B--2---:R-:W-:-:S04]  /*0ef0*/  FADD R11, R0, R11 ;  /* 0x0000000b000b7221 */ /* 0x004fc80000000000 */
[----:B---3--:R-:W-:-:S04]  /*0f00*/  FADD R8, R11, R8 ;  /* 0x000000080b087221 */ /* 0x008fc80000000000 */
[----:B----4-:R-:W-:-:S04]  /*0f10*/  FADD R8, R8, R13 ;  /* 0x0000000d08087221 */ /* 0x010fc80000000000 */
[----:B-----5:R-:W-:-:S07]  /*0f20*/  FADD R0, R8, R15 ;  /* 0x0000000f08007221 */ /* 0x020fce0000000000 */
.L_x_28:
[----:B------:R-:W-:Y:S05]  /*0f30*/  @!P1 BRA `(.L_x_26) ;  /* 0x00000000002c9947 */ /* 0x000fea0003800000 */
[----:B------:R-:W-:Y:S01]  /*0f40*/  IMAD.WIDE.U32 R4, R7, 0x4, R2 ;  /* 0x0000000407047825 */ /* 0x000fe200078e0002 */
[----:B------:R-:W-:-:S04]  /*0f50*/  IADD3 R6, PT, PT, -R6, RZ, RZ ;  /* 0x000000ff06067210 */ /* 0x000fc80007ffe1ff */
[----:B------:R-:W-:-:S07]  /*0f60*/  MOV R7, R5 ;  /* 0x0000000500077202 */ /* 0x000fce0000000f00 */
.L_x_29:
[----:B------:R-:W-:-:S06]  /*0f70*/  MOV R5, R7 ;  /* 0x0000000700057202 */ /* 0x000fcc0000000f00 */
[----:B------:R0:W2:Y:S01]  /*0f80*/  LDG.E R5, desc[UR6][R4.64] ;  /* 0x0000000604057981 */ /* 0x0000a2000c1e1900 */
[----:B------:R-:W-:-:S04]  /*0f90*/  IADD3 R6, PT, PT, R6, 0x1, RZ ;  /* 0x0000000106067810 */ /* 0x000fc80007ffe0ff */
[----:B------:R-:W-:Y:S02]  /*0fa0*/  ISETP.NE.AND P0, PT, R6, RZ, PT ;  /* 0x000000ff0600720c */ /* 0x000fe40003f05270 */
[----:B0-----:R-:W-:-:S04]  /*0fb0*/  IADD3 R4, P1, PT, R4, 0x4, RZ ;  /* 0x0000000404047810 */ /* 0x001fc80007f3e0ff */
[----:B------:R-:W-:Y:S01]  /*0fc0*/  IADD3.X R7, PT, PT, RZ, R7, RZ, P1, !PT ;  /* 0x00000007ff077210 */ /* 0x000fe20000ffe4ff */
[----:B--2---:R-:W-:-:S06]  /*0fd0*/  FADD R0, R5, R0 ;  /* 0x0000000005007221 */ /* 0x004fcc0000000000 */
[----:B------:R-:W-:Y:S05]  /*0fe0*/  @P0 BRA `(.L_x_29) ;  /* 0xfffffffc00e00947 */ /* 0x000fea000383ffff */
.L_x_26:
[----:B------:R-:W-:-:S05]  /*0ff0*/  IMAD.WIDE.U32 R2, R9, 0x4, R2 ;  /* 0x0000000409027825 */ /* 0x000fca00078e0002 */
[----:B------:R-:W-:Y:S01]  /*1000*/  STG.E desc[UR6][R2.64], R0 ;  /* 0x0000000002007986 */ /* 0x000fe2000c101906 */
[----:B------:R-:W-:Y:S05]  /*1010*/  EXIT ;  /* 0x000000000000794d */ /* 0x000fea0003800000 */
.L_x_30:
        /* <DEDUP_REMOVED lines=14> */
.L_x_32:


//--------------------- .nv.shared._Z22sumTriangleWithAtomicsPfS_i --------------------------
	.section	.nv.shared._Z22sumTriangleWithAtomicsPfS_i,"aw",@nobits
	.sectionflags	@""
	.align	4
.nv.shared._Z22sumTriangleWithAtomicsPfS_i:
	.zero		1028


//--------------------- .nv.shared.reserved.0     --------------------------
	.section	.nv.shared.reserved.0,"aw",@nobits
	.weak		__nv_reservedSMEM_offset_0_alias
	.size		__nv_reservedSMEM_offset_0_alias, 0, 64
	.other		__nv_reservedSMEM_offset_0_alias,@"STO_CUDA_RESERVED_SHARED STV_DEFAULT"
__nv_reservedSMEM_offset_0_alias:
	.zero		0
	.zero		64


//--------------------- .nv.constant0._Z22sumTriangleWithAtomicsPfS_i --------------------------
	.section	.nv.constant0._Z22sumTriangleWithAtomicsPfS_i,"a",@progbits
	.sectionflags	@""
	.align	4
.nv.constant0._Z22sumTriangleWithAtomicsPfS_i:
	.zero		916


//--------------------- .nv.constant0._Z11sumTrianglePfS_i --------------------------
	.section	.nv.constant0._Z11sumTrianglePfS_i,"a",@progbits
	.sectionflags	@""
	.align	4
.nv.constant0._Z11sumTrianglePfS_i:
	.zero		916


//--------------------- SYMBOLS --------------------------

	.type		.nv.reservedSmem.offset0,@object
	.size		.nv.reservedSmem.offset0,0x4
	.type		.nv.reservedSmem.cap,@object
	.size		.nv.reservedSmem.cap,0x4
